	.headerflags	@"EF_CUDA_TEXMODE_UNIFIED EF_CUDA_64BIT_ADDRESS EF_CUDA_ACCELERATORS EF_CUDA_SM90 EF_CUDA_VIRTUAL_SM(EF_CUDA_SM90)"
	.elftype	@"ET_EXEC"


//--------------------- .nv.info                  --------------------------
	.section	.nv.info,"",@"SHT_CUDA_INFO"
	.align	4


	//----- nvinfo : EIATTR_REGCOUNT
	.align		4
        /*0000*/ 	.byte	0x04, 0x2f
        /*0002*/ 	.short	(.L_1 - .L_0)
	.align		4
.L_0:
        /*0004*/ 	.word	index@(triton_poi_fused_div_6)
        /*0008*/ 	.word	0x0000000e


	//----- nvinfo : EIATTR_MIN_STACK_SIZE
	.align		4
.L_1:
        /*000c*/ 	.byte	0x04, 0x12
        /*000e*/ 	.short	(.L_3 - .L_2)
	.align		4
.L_2:
        /*0010*/ 	.word	index@(triton_poi_fused_div_6)
        /*0014*/ 	.word	0x00000000


	//----- nvinfo : EIATTR_FRAME_SIZE
	.align		4
.L_3:
        /*0018*/ 	.byte	0x04, 0x11
        /*001a*/ 	.short	(.L_5 - .L_4)
	.align		4
.L_4:
        /*001c*/ 	.word	index@(triton_poi_fused_div_6)
        /*0020*/ 	.word	0x00000000


	//----- nvinfo : EIATTR_MIN_STACK_SIZE
	.align		4
.L_5:
        /*0024*/ 	.byte	0x04, 0x12
        /*0026*/ 	.short	(.L_7 - .L_6)
	.align		4
.L_6:
        /*0028*/ 	.word	index@(triton_poi_fused_div_6)
        /*002c*/ 	.word	0x00000000
.L_7:


//--------------------- .nv.info.triton_poi_fused_div_6 --------------------------
	.section	.nv.info.triton_poi_fused_div_6,"",@"SHT_CUDA_INFO"
	.sectionflags	@""
	.align	4


	//----- nvinfo : EIATTR_CUDA_API_VERSION
	.align		4
        /*0000*/ 	.byte	0x04, 0x37
        /*0002*/ 	.short	(.L_9 - .L_8)
.L_8:
        /*0004*/ 	.word	0x0000007c


	//----- nvinfo : EIATTR_KPARAM_INFO
	.align		4
.L_9:
        /*0008*/ 	.byte	0x04, 0x17
        /*000a*/ 	.short	(.L_11 - .L_10)
.L_10:
        /*000c*/ 	.word	0x00000000
        /*0010*/ 	.short	0x0003
        /*0012*/ 	.short	0x0018
        /*0014*/ 	.byte	0x00, 0xf0, 0x11, 0x00


	//----- nvinfo : EIATTR_KPARAM_INFO
	.align		4
.L_11:
        /*0018*/ 	.byte	0x04, 0x17
        /*001a*/ 	.short	(.L_13 - .L_12)
.L_12:
        /*001c*/ 	.word	0x00000000
        /*0020*/ 	.short	0x0002
        /*0022*/ 	.short	0x0010
        /*0024*/ 	.byte	0x00, 0xf4, 0x21, 0x00


	//----- nvinfo : EIATTR_KPARAM_INFO
	.align		4
.L_13:
        /*0028*/ 	.byte	0x04, 0x17
        /*002a*/ 	.short	(.L_15 - .L_14)
.L_14:
        /*002c*/ 	.word	0x00000000
        /*0030*/ 	.short	0x0001
        /*0032*/ 	.short	0x0008
        /*0034*/ 	.byte	0x00, 0xf4, 0x21, 0x00


	//----- nvinfo : EIATTR_KPARAM_INFO
	.align		4
.L_15:
        /*0038*/ 	.byte	0x04, 0x17
        /*003a*/ 	.short	(.L_17 - .L_16)
.L_16:
        /*003c*/ 	.word	0x00000000
        /*0040*/ 	.short	0x0000
        /*0042*/ 	.short	0x0000
        /*0044*/ 	.byte	0x00, 0xf4, 0x21, 0x00


	//----- nvinfo : EIATTR_SPARSE_MMA_MASK
	.align		4
.L_17:
        /*0048*/ 	.byte	0x03, 0x50
        /*004a*/ 	.short	0x0000


	//----- nvinfo : EIATTR_MAXREG_COUNT
	.align		4
        /*004c*/ 	.byte	0x03, 0x1b
        /*004e*/ 	.short	0x00ff


	//----- nvinfo : EIATTR_EXIT_INSTR_OFFSETS
	.align		4
        /*0050*/ 	.byte	0x04, 0x1c
        /*0052*/ 	.short	(.L_19 - .L_18)


	//   ....[0]....
.L_18:
        /*0054*/ 	.word	0x00000300


	//   ....[1]....
        /*0058*/ 	.word	0x00000320


	//----- nvinfo : EIATTR_REQNTID
	.align		4
.L_19:
        /*005c*/ 	.byte	0x04, 0x10
        /*005e*/ 	.short	(.L_21 - .L_20)
.L_20:
        /*0060*/ 	.word	0x00000080
        /*0064*/ 	.word	0x00000001
        /*0068*/ 	.word	0x00000001


	//----- nvinfo : EIATTR_CBANK_PARAM_SIZE
	.align		4
.L_21:
        /*006c*/ 	.byte	0x03, 0x19
        /*006e*/ 	.short	0x001c


	//----- nvinfo : EIATTR_PARAM_CBANK
	.align		4
        /*0070*/ 	.byte	0x04, 0x0a
        /*0072*/ 	.short	(.L_23 - .L_22)
	.align		4
.L_22:
        /*0074*/ 	.word	index@(.nv.constant0.triton_poi_fused_div_6)
        /*0078*/ 	.short	0x0210
        /*007a*/ 	.short	0x001c


	//----- nvinfo : EIATTR_SW_WAR
	.align		4
.L_23:
        /*007c*/ 	.byte	0x04, 0x36
        /*007e*/ 	.short	(.L_25 - .L_24)
.L_24:
        /*0080*/ 	.word	0x00000008
.L_25:


//--------------------- .nv.callgraph             --------------------------
	.section	.nv.callgraph,"",@"SHT_CUDA_CALLGRAPH"
	.align	4
	.sectionentsize	8
	.align		4
        /*0000*/ 	.word	0x00000000
	.align		4
        /*0004*/ 	.word	0xffffffff
	.align		4
        /*0008*/ 	.word	0x00000000
	.align		4
        /*000c*/ 	.word	0xfffffffe
	.align		4
        /*0010*/ 	.word	0x00000000
	.align		4
        /*0014*/ 	.word	0xfffffffd
	.align		4
        /*0018*/ 	.word	0x00000000
	.align		4
        /*001c*/ 	.word	0xfffffffc


//--------------------- .text.triton_poi_fused_div_6 --------------------------
	.section	.text.triton_poi_fused_div_6,"ax",@progbits
	.align	128
        .global         triton_poi_fused_div_6
        .type           triton_poi_fused_div_6,@function
        .size           triton_poi_fused_div_6,(.L_x_1 - triton_poi_fused_div_6)
        .other          triton_poi_fused_div_6,@"STO_CUDA_ENTRY STV_DEFAULT"
triton_poi_fused_div_6:
.text.triton_poi_fused_div_6:
[----:B------:R-:W0:Y:S02]  /*0000*/  LDC R1, c[0x0][0x28] ;  /* 0x00000a00ff017b82 */ /* 0x000e240000000800 */
[----:B------:R-:W1:Y:S01]  /*0010*/  S2R R0, SR_TID.X ;  /* 0x0000000000007919 */ /* 0x000e620000002100 */
[----:B------:R-:W2:Y:S01]  /*0020*/  LDC.64 R4, c[0x0][0x218] ;  /* 0x00008600ff047b82 */ /* 0x000ea20000000a00 */
[----:B------:R-:W-:Y:S01]  /*0030*/  CS2R R8, SRZ ;  /* 0x0000000000087805 */ /* 0x000fe2000001ff00 */
[----:B------:R-:W-:Y:S01]  /*0040*/  ULDC.64 UR4, c[0x0][0x208] ;  /* 0x0000820000047ab9 */ /* 0x000fe20000000a00 */
[----:B------:R-:W3:Y:S01]  /*0050*/  S2R R7, SR_CTAID.X ;  /* 0x0000000000077919 */ /* 0x000ee20000002500 */
[----:B-1----:R-:W-:Y:S01]  /*0060*/  IMAD.SHL.U32 R0, R0, 0x2, RZ ;  /* 0x0000000200007824 */ /* 0x002fe200078e00ff */
[----:B---3--:R-:W-:-:S04]  /*0070*/  SHF.R.S32.HI R2, RZ, 0x17, R7 ;  /* 0x00000017ff027819 */ /* 0x008fc80000011407 */
[----:B------:R-:W-:Y:S02]  /*0080*/  LOP3.LUT R0, R0, 0xfe, RZ, 0xc0, !PT ;  /* 0x000000fe00007812 */ /* 0x000fe400078ec0ff */
[----:B------:R-:W-:-:S03]  /*0090*/  SGXT R2, R2, 0x1 ;  /* 0x000000010202781a */ /* 0x000fc60000000200 */
[----:B------:R-:W-:-:S05]  /*00a0*/  IMAD R7, R7, 0x100, R0 ;  /* 0x0000010007077824 */ /* 0x000fca00078e0200 */
[CC--:B------:R-:W-:Y:S02]  /*00b0*/  LEA.HI R0, R2.reuse, R7.reuse, RZ, 0x2 ;  /* 0x0000000702007211 */ /* 0x0c0fe400078f10ff */
[----:B------:R-:W-:Y:S02]  /*00c0*/  LEA.HI R2, R2, R7, RZ, 0x6 ;  /* 0x0000000702027211 */ /* 0x000fe400078f30ff */
[----:B------:R-:W-:Y:S02]  /*00d0*/  LOP3.LUT R0, R0, 0xfffffffc, RZ, 0xc0, !PT ;  /* 0xfffffffc00007812 */ /* 0x000fe400078ec0ff */
[----:B------:R-:W-:Y:S02]  /*00e0*/  SHF.R.S32.HI R3, RZ, 0x6, R2 ;  /* 0x00000006ff037819 */ /* 0x000fe40000011402 */
[C---:B------:R-:W-:Y:S01]  /*00f0*/  ISETP.GE.AND P0, PT, R7.reuse, 0x100, PT ;  /* 0x000001000700780c */ /* 0x040fe20003f06270 */
[----:B------:R-:W-:-:S04]  /*0100*/  IMAD.IADD R0, R7, 0x1, -R0 ;  /* 0x0000000107007824 */ /* 0x000fc800078e0a00 */
[----:B------:R-:W-:-:S04]  /*0110*/  IMAD R3, R3, 0x4, R0 ;  /* 0x0000000403037824 */ /* 0x000fc800078e0200 */
[----:B--2---:R-:W-:Y:S02]  /*0120*/  IMAD.WIDE R4, R3, 0x4, R4 ;  /* 0x0000000403047825 */ /* 0x004fe400078e0204 */
[----:B------:R-:W1:Y:S03]  /*0130*/  LDC.64 R2, c[0x0][0x210] ;  /* 0x00008400ff027b82 */ /* 0x000e660000000a00 */
[----:B------:R-:W2:Y:S01]  /*0140*/  @!P0 LDG.E.EL.64 R8, desc[UR4][R4.64] ;  /* 0x0000000404088981 */ /* 0x000ea2000c2e1b00 */
[----:B------:R-:W-:Y:S01]  /*0150*/  CS2R R10, SRZ ;  /* 0x00000000000a7805 */ /* 0x000fe2000001ff00 */
[----:B-1----:R-:W-:-:S05]  /*0160*/  IMAD.WIDE R2, R7, 0x4, R2 ;  /* 0x0000000407027825 */ /* 0x002fca00078e0202 */
[----:B------:R1:W3:Y:S02]  /*0170*/  @!P0 LDG.E.64 R10, desc[UR4][R2.64] ;  /* 0x00000004020a8981 */ /* 0x0002e4000c1e1b00 */
[----:B-1----:R-:W1:Y:S02]  /*0180*/  LDC.64 R2, c[0x0][0x220] ;  /* 0x00008800ff027b82 */ /* 0x002e640000000a00 */
[----:B-1----:R-:W-:Y:S01]  /*0190*/  IMAD.WIDE R2, R7, 0x4, R2 ;  /* 0x0000000407027825 */ /* 0x002fe200078e0202 */
[C---:B--2---:R-:W-:Y:S02]  /*01a0*/  FSETP.GT.AND P2, PT, R8.reuse, 9.9999999600419720025e-13, PT ;  /* 0x2b8cbccc0800780b */ /* 0x044fe40003f44000 */
[----:B------:R-:W-:Y:S02]  /*01b0*/  FSETP.GT.AND P1, PT, R9, 9.9999999600419720025e-13, PT ;  /* 0x2b8cbccc0900780b */ /* 0x000fe40003f24000 */
[----:B------:R-:W-:-:S09]  /*01c0*/  FSETP.NAN.AND P3, PT, R8, R8, PT ;  /* 0x000000080800720b */ /* 0x000fd20003f68000 */
[----:B------:R-:W-:Y:S02]  /*01d0*/  @!P2 FSEL R8, R8, 9.9999999600419720025e-13, P3 ;  /* 0x2b8cbccc0808a808 */ /* 0x000fe40001800000 */
[C---:B------:R-:W-:Y:S02]  /*01e0*/  FSETP.NAN.AND P3, PT, R9.reuse, R9, PT ;  /* 0x000000090900720b */ /* 0x040fe40003f68000 */
[C---:B------:R-:W-:Y:S02]  /*01f0*/  FSETP.GT.AND P2, PT, |R8|.reuse, 8.50705917302346158658e+37, PT ;  /* 0x7e8000000800780b */ /* 0x040fe40003f44200 */
[----:B------:R-:W-:Y:S02]  /*0200*/  @!P1 FSEL R9, R9, 9.9999999600419720025e-13, P3 ;  /* 0x2b8cbccc09099808 */ /* 0x000fe40001800000 */
[----:B------:R-:W-:Y:S02]  /*0210*/  FSETP.GEU.AND P3, PT, |R8|, 1.175494350822287508e-38, PT ;  /* 0x008000000800780b */ /* 0x000fe40003f6e200 */
[----:B------:R-:W-:-:S02]  /*0220*/  FSETP.GT.AND P1, PT, |R9|, 8.50705917302346158658e+37, PT ;  /* 0x7e8000000900780b */ /* 0x000fc40003f24200 */
[----:B------:R-:W-:-:S05]  /*0230*/  FSETP.GEU.AND P4, PT, |R9|, 1.175494350822287508e-38, PT ;  /* 0x008000000900780b */ /* 0x000fca0003f8e200 */
[----:B------:R-:W-:Y:S01]  /*0240*/  @P2 FMUL R8, R8, 0.25 ;  /* 0x3e80000008082820 */ /* 0x000fe20000400000 */
[----:B---3--:R-:W-:-:S03]  /*0250*/  @P2 FMUL R10, R10, 0.25 ;  /* 0x3e8000000a0a2820 */ /* 0x008fc60000400000 */
[----:B------:R-:W-:Y:S01]  /*0260*/  @!P3 FMUL R8, R8, 16777216 ;  /* 0x4b8000000808b820 */ /* 0x000fe20000400000 */
[----:B------:R-:W-:Y:S01]  /*0270*/  @!P3 FMUL R10, R10, 16777216 ;  /* 0x4b8000000a0ab820 */ /* 0x000fe20000400000 */
[----:B------:R-:W-:Y:S01]  /*0280*/  @P1 FMUL R9, R9, 0.25 ;  /* 0x3e80000009091820 */ /* 0x000fe20000400000 */
[----:B------:R-:W-:Y:S01]  /*0290*/  @P1 FMUL R11, R11, 0.25 ;  /* 0x3e8000000b0b1820 */ /* 0x000fe20000400000 */
[----:B------:R-:W1:Y:S02]  /*02a0*/  MUFU.RCP R5, R8 ;  /* 0x0000000800057308 */ /* 0x000e640000001000 */
[----:B------:R-:W-:Y:S01]  /*02b0*/  @!P4 FMUL R9, R9, 16777216 ;  /* 0x4b8000000909c820 */ /* 0x000fe20000400000 */
[----:B------:R-:W-:-:S05]  /*02c0*/  @!P4 FMUL R11, R11, 16777216 ;  /* 0x4b8000000b0bc820 */ /* 0x000fca0000400000 */
[----:B------:R-:W2:Y:S01]  /*02d0*/  MUFU.RCP R0, R9 ;  /* 0x0000000900007308 */ /* 0x000ea20000001000 */
[----:B-1----:R-:W-:Y:S01]  /*02e0*/  FMUL R10, R5, R10 ;  /* 0x0000000a050a7220 */ /* 0x002fe20000400000 */
[----:B--2---:R-:W-:Y:S01]  /*02f0*/  FMUL R11, R0, R11 ;  /* 0x0000000b000b7220 */ /* 0x004fe20000400000 */
[----:B------:R-:W-:Y:S06]  /*0300*/  @P0 EXIT ;  /* 0x000000000000094d */ /* 0x000fec0003800000 */
[----:B------:R-:W-:Y:S01]  /*0310*/  STG.E.64 desc[UR4][R2.64], R10 ;  /* 0x0000000a02007986 */ /* 0x000fe2000c101b04 */
[----:B------:R-:W-:Y:S05]  /*0320*/  EXIT ;  /* 0x000000000000794d */ /* 0x000fea0003800000 */
.L_x_0:
[----:B------:R-:W-:-:S00]  /*0330*/  BRA `(.L_x_0) ;  /* 0xfffffffc00fc7947 */ /* 0x000fc0000383ffff */
[----:B------:R-:W-:-:S00]  /*0340*/  NOP ;  /* 0x0000000000007918 */ /* 0x000fc00000000000 */
        /* <DEDUP_REMOVED lines=11> */
.L_x_1:


//--------------------- .nv.constant0.triton_poi_fused_div_6 --------------------------
	.section	.nv.constant0.triton_poi_fused_div_6,"a",@progbits
	.sectionflags	@""
	.align	4
.nv.constant0.triton_poi_fused_div_6:
	.zero		556
